//
// Generated by NVIDIA NVVM Compiler
//
// Compiler Build ID: CL-36424714
// Cuda compilation tools, release 13.0, V13.0.88
// Based on NVVM 20.0.0
//

.version 9.0
.target sm_100
.address_size 64

	// .globl	_Z11computeDistiiPiS_
// _ZZ7findMiniiiiPiS_E1R has been demoted
.extern .shared .align 16 .b8 SM[];

.visible .entry _Z11computeDistiiPiS_(
	.param .u32 _Z11computeDistiiPiS__param_0,
	.param .u32 _Z11computeDistiiPiS__param_1,
	.param .u64 .ptr .align 1 _Z11computeDistiiPiS__param_2,
	.param .u64 .ptr .align 1 _Z11computeDistiiPiS__param_3
)
{
	.reg .pred 	%p<8>;
	.reg .b32 	%r<37>;
	.reg .b64 	%rd<17>;

	ld.param.u32 	%r7, [_Z11computeDistiiPiS__param_0];
	ld.param.u32 	%r8, [_Z11computeDistiiPiS__param_1];
	ld.param.u64 	%rd2, [_Z11computeDistiiPiS__param_2];
	ld.param.u64 	%rd3, [_Z11computeDistiiPiS__param_3];
	cvta.to.global.u64 	%rd1, %rd3;
	cvta.to.global.u64 	%rd4, %rd2;
	mov.u32 	%r1, %ctaid.x;
	mov.u32 	%r2, %ctaid.y;
	mov.u32 	%r3, %tid.x;
	mad.lo.s32 	%r9, %r8, %r1, %r3;
	mul.wide.s32 	%rd5, %r9, 4;
	add.s64 	%rd6, %rd4, %rd5;
	ld.global.u32 	%r10, [%rd6];
	mad.lo.s32 	%r11, %r8, %r2, %r3;
	mul.wide.s32 	%rd7, %r11, 4;
	add.s64 	%rd8, %rd4, %rd7;
	ld.global.u32 	%r12, [%rd8];
	sub.s32 	%r13, %r10, %r12;
	mul.lo.s32 	%r14, %r13, %r13;
	shl.b32 	%r15, %r3, 2;
	mov.u32 	%r16, SM;
	add.s32 	%r4, %r16, %r15;
	st.shared.u32 	[%r4], %r14;
	bar.sync 	0;
	setp.ge.u32 	%p1, %r1, %r2;
	setp.lt.s32 	%p2, %r8, 2;
	or.pred  	%p3, %p1, %p2;
	@%p3 bra 	$L__BB0_5;
	mov.u32 	%r36, %r8;
$L__BB0_2:
	shr.u32 	%r6, %r36, 1;
	setp.ge.u32 	%p4, %r3, %r6;
	@%p4 bra 	$L__BB0_4;
	shl.b32 	%r17, %r6, 2;
	add.s32 	%r18, %r4, %r17;
	ld.shared.u32 	%r19, [%r18];
	ld.shared.u32 	%r20, [%r4];
	add.s32 	%r21, %r20, %r19;
	st.shared.u32 	[%r4], %r21;
$L__BB0_4:
	bar.sync 	0;
	setp.gt.u32 	%p5, %r36, 3;
	mov.u32 	%r36, %r6;
	@%p5 bra 	$L__BB0_2;
$L__BB0_5:
	setp.ne.s32 	%p6, %r3, 0;
	@%p6 bra 	$L__BB0_9;
	shr.u32 	%r22, %r8, 31;
	add.s32 	%r23, %r8, %r22;
	and.b32  	%r24, %r23, -2;
	setp.le.s32 	%p7, %r8, %r24;
	@%p7 bra 	$L__BB0_8;
	ld.shared.u32 	%r28, [SM];
	shl.b32 	%r30, %r8, 2;
	add.s32 	%r31, %r16, %r30;
	ld.shared.u32 	%r32, [%r31+-4];
	add.s32 	%r33, %r32, %r28;
	mad.lo.s32 	%r34, %r7, %r1, %r2;
	mul.wide.s32 	%rd13, %r34, 4;
	add.s64 	%rd14, %rd1, %rd13;
	st.global.u32 	[%rd14], %r33;
	mad.lo.s32 	%r35, %r7, %r2, %r1;
	mul.wide.s32 	%rd15, %r35, 4;
	add.s64 	%rd16, %rd1, %rd15;
	st.global.u32 	[%rd16], %r33;
	bra.uni 	$L__BB0_9;
$L__BB0_8:
	ld.shared.u32 	%r25, [SM];
	mad.lo.s32 	%r26, %r7, %r1, %r2;
	mul.wide.s32 	%rd9, %r26, 4;
	add.s64 	%rd10, %rd1, %rd9;
	st.global.u32 	[%rd10], %r25;
	mad.lo.s32 	%r27, %r7, %r2, %r1;
	mul.wide.s32 	%rd11, %r27, 4;
	add.s64 	%rd12, %rd1, %rd11;
	st.global.u32 	[%rd12], %r25;
$L__BB0_9:
	ret;

}
	// .globl	_Z3knniiiPiS_S_
.visible .entry _Z3knniiiPiS_S_(
	.param .u32 _Z3knniiiPiS_S__param_0,
	.param .u32 _Z3knniiiPiS_S__param_1,
	.param .u32 _Z3knniiiPiS_S__param_2,
	.param .u64 .ptr .align 1 _Z3knniiiPiS_S__param_3,
	.param .u64 .ptr .align 1 _Z3knniiiPiS_S__param_4,
	.param .u64 .ptr .align 1 _Z3knniiiPiS_S__param_5
)
{
	.reg .pred 	%p<19>;
	.reg .b16 	%rs<9>;
	.reg .b32 	%r<184>;
	.reg .b64 	%rd<34>;
	// demoted variable
	.shared .align 4 .b8 _ZZ7findMiniiiiPiS_E1R[4000];
	ld.param.u32 	%r28, [_Z3knniiiPiS_S__param_0];
	ld.param.u32 	%r29, [_Z3knniiiPiS_S__param_2];
	ld.param.u64 	%rd8, [_Z3knniiiPiS_S__param_4];
	ld.param.u64 	%rd9, [_Z3knniiiPiS_S__param_5];
	cvta.to.global.u64 	%rd1, %rd9;
	setp.lt.s32 	%p1, %r29, 1;
	@%p1 bra 	$L__BB1_28;
	mov.u32 	%r31, %ctaid.x;
	cvta.to.global.u64 	%rd10, %rd8;
	mov.u32 	%r1, %tid.x;
	max.u32 	%r32, %r31, %r1;
	min.u32 	%r33, %r31, %r1;
	mad.lo.s32 	%r34, %r33, %r28, %r32;
	mul.wide.s32 	%rd11, %r34, 4;
	add.s64 	%rd2, %rd10, %rd11;
	shl.b32 	%r35, %r1, 2;
	mov.u32 	%r36, SM;
	add.s32 	%r2, %r36, %r35;
	mov.u32 	%r37, _ZZ7findMiniiiiPiS_E1R;
	add.s32 	%r3, %r37, %r35;
	shl.b32 	%r38, %r31, 2;
	add.s32 	%r4, %r36, %r38;
	mul.lo.s32 	%r39, %r29, %r31;
	shr.u32 	%r40, %r28, 31;
	add.s32 	%r41, %r28, %r40;
	shr.s32 	%r5, %r41, 1;
	and.b32  	%r6, %r41, -2;
	shl.b32 	%r42, %r28, 2;
	add.s32 	%r7, %r36, %r42;
	add.s32 	%r8, %r37, %r42;
	cvt.u64.u32 	%rd3, %r39;
	mul.wide.u32 	%rd12, %r39, 4;
	add.s64 	%rd13, %rd12, %rd1;
	add.s64 	%rd4, %rd13, 32;
	mov.b32 	%r177, 0;
	mov.b16 	%rs7, 0;
	mov.u16 	%rs8, %rs7;
$L__BB1_2:
	ld.global.u32 	%r43, [%rd2];
	st.shared.u32 	[%r2], %r43;
	bar.sync 	0;
	st.shared.u32 	[%r3], %r1;
	bar.sync 	0;
	mov.b32 	%r44, 1000000;
	st.shared.u32 	[%r4], %r44;
	bar.sync 	0;
	setp.eq.s32 	%p2, %r177, 0;
	@%p2 bra 	$L__BB1_16;
	setp.lt.u32 	%p3, %r177, 16;
	mov.b32 	%r180, 0;
	@%p3 bra 	$L__BB1_6;
	and.b32  	%r180, %r177, 2147483632;
	and.b32  	%r46, %r177, -16;
	neg.s32 	%r178, %r46;
	mov.u64 	%rd33, %rd4;
$L__BB1_5:
	.pragma "nounroll";
	ld.global.u32 	%r47, [%rd33+-32];
	shl.b32 	%r48, %r47, 2;
	add.s32 	%r50, %r36, %r48;
	mov.b32 	%r51, 1000000;
	st.shared.u32 	[%r50], %r51;
	ld.global.u32 	%r52, [%rd33+-28];
	shl.b32 	%r53, %r52, 2;
	add.s32 	%r54, %r36, %r53;
	st.shared.u32 	[%r54], %r51;
	ld.global.u32 	%r55, [%rd33+-24];
	shl.b32 	%r56, %r55, 2;
	add.s32 	%r57, %r36, %r56;
	st.shared.u32 	[%r57], %r51;
	ld.global.u32 	%r58, [%rd33+-20];
	shl.b32 	%r59, %r58, 2;
	add.s32 	%r60, %r36, %r59;
	st.shared.u32 	[%r60], %r51;
	ld.global.u32 	%r61, [%rd33+-16];
	shl.b32 	%r62, %r61, 2;
	add.s32 	%r63, %r36, %r62;
	st.shared.u32 	[%r63], %r51;
	ld.global.u32 	%r64, [%rd33+-12];
	shl.b32 	%r65, %r64, 2;
	add.s32 	%r66, %r36, %r65;
	st.shared.u32 	[%r66], %r51;
	ld.global.u32 	%r67, [%rd33+-8];
	shl.b32 	%r68, %r67, 2;
	add.s32 	%r69, %r36, %r68;
	st.shared.u32 	[%r69], %r51;
	ld.global.u32 	%r70, [%rd33+-4];
	shl.b32 	%r71, %r70, 2;
	add.s32 	%r72, %r36, %r71;
	st.shared.u32 	[%r72], %r51;
	ld.global.u32 	%r73, [%rd33];
	shl.b32 	%r74, %r73, 2;
	add.s32 	%r75, %r36, %r74;
	st.shared.u32 	[%r75], %r51;
	ld.global.u32 	%r76, [%rd33+4];
	shl.b32 	%r77, %r76, 2;
	add.s32 	%r78, %r36, %r77;
	st.shared.u32 	[%r78], %r51;
	ld.global.u32 	%r79, [%rd33+8];
	shl.b32 	%r80, %r79, 2;
	add.s32 	%r81, %r36, %r80;
	st.shared.u32 	[%r81], %r51;
	ld.global.u32 	%r82, [%rd33+12];
	shl.b32 	%r83, %r82, 2;
	add.s32 	%r84, %r36, %r83;
	st.shared.u32 	[%r84], %r51;
	ld.global.u32 	%r85, [%rd33+16];
	shl.b32 	%r86, %r85, 2;
	add.s32 	%r87, %r36, %r86;
	st.shared.u32 	[%r87], %r51;
	ld.global.u32 	%r88, [%rd33+20];
	shl.b32 	%r89, %r88, 2;
	add.s32 	%r90, %r36, %r89;
	st.shared.u32 	[%r90], %r51;
	ld.global.u32 	%r91, [%rd33+24];
	shl.b32 	%r92, %r91, 2;
	add.s32 	%r93, %r36, %r92;
	st.shared.u32 	[%r93], %r51;
	ld.global.u32 	%r94, [%rd33+28];
	shl.b32 	%r95, %r94, 2;
	add.s32 	%r96, %r36, %r95;
	st.shared.u32 	[%r96], %r51;
	add.s32 	%r178, %r178, 16;
	add.s64 	%rd33, %rd33, 64;
	setp.ne.s32 	%p4, %r178, 0;
	@%p4 bra 	$L__BB1_5;
$L__BB1_6:
	and.b32  	%r97, %r177, 15;
	setp.eq.s32 	%p5, %r97, 0;
	@%p5 bra 	$L__BB1_16;
	cvt.u32.u16 	%r98, %rs8;
	and.b32  	%r15, %r98, 15;
	add.s32 	%r99, %r15, -1;
	setp.lt.u32 	%p6, %r99, 7;
	@%p6 bra 	$L__BB1_9;
	cvt.u32.u64 	%r100, %rd3;
	add.s32 	%r101, %r180, %r100;
	mul.wide.u32 	%rd14, %r101, 4;
	add.s64 	%rd15, %rd1, %rd14;
	ld.global.u32 	%r102, [%rd15];
	shl.b32 	%r103, %r102, 2;
	add.s32 	%r105, %r36, %r103;
	mov.b32 	%r106, 1000000;
	st.shared.u32 	[%r105], %r106;
	cvt.u64.u32 	%rd16, %r180;
	add.s64 	%rd17, %rd16, %rd3;
	shl.b64 	%rd18, %rd17, 2;
	add.s64 	%rd19, %rd1, %rd18;
	ld.global.u32 	%r107, [%rd19+4];
	shl.b32 	%r108, %r107, 2;
	add.s32 	%r109, %r36, %r108;
	st.shared.u32 	[%r109], %r106;
	ld.global.u32 	%r110, [%rd19+8];
	shl.b32 	%r111, %r110, 2;
	add.s32 	%r112, %r36, %r111;
	st.shared.u32 	[%r112], %r106;
	ld.global.u32 	%r113, [%rd19+12];
	shl.b32 	%r114, %r113, 2;
	add.s32 	%r115, %r36, %r114;
	st.shared.u32 	[%r115], %r106;
	ld.global.u32 	%r116, [%rd19+16];
	shl.b32 	%r117, %r116, 2;
	add.s32 	%r118, %r36, %r117;
	st.shared.u32 	[%r118], %r106;
	ld.global.u32 	%r119, [%rd19+20];
	shl.b32 	%r120, %r119, 2;
	add.s32 	%r121, %r36, %r120;
	st.shared.u32 	[%r121], %r106;
	ld.global.u32 	%r122, [%rd19+24];
	shl.b32 	%r123, %r122, 2;
	add.s32 	%r124, %r36, %r123;
	st.shared.u32 	[%r124], %r106;
	ld.global.u32 	%r125, [%rd19+28];
	shl.b32 	%r126, %r125, 2;
	add.s32 	%r127, %r36, %r126;
	st.shared.u32 	[%r127], %r106;
	add.s32 	%r180, %r180, 8;
$L__BB1_9:
	and.b32  	%r128, %r15, 7;
	setp.eq.s32 	%p7, %r128, 0;
	@%p7 bra 	$L__BB1_16;
	cvt.u32.u16 	%r129, %rs7;
	and.b32  	%r130, %r129, 7;
	and.b32  	%r18, %r129, 3;
	add.s32 	%r131, %r130, -1;
	setp.lt.u32 	%p8, %r131, 3;
	@%p8 bra 	$L__BB1_12;
	cvt.u32.u64 	%r132, %rd3;
	add.s32 	%r133, %r180, %r132;
	mul.wide.u32 	%rd20, %r133, 4;
	add.s64 	%rd21, %rd1, %rd20;
	ld.global.u32 	%r134, [%rd21];
	shl.b32 	%r135, %r134, 2;
	add.s32 	%r137, %r36, %r135;
	mov.b32 	%r138, 1000000;
	st.shared.u32 	[%r137], %r138;
	cvt.u64.u32 	%rd22, %r180;
	add.s64 	%rd23, %rd22, %rd3;
	shl.b64 	%rd24, %rd23, 2;
	add.s64 	%rd25, %rd1, %rd24;
	ld.global.u32 	%r139, [%rd25+4];
	shl.b32 	%r140, %r139, 2;
	add.s32 	%r141, %r36, %r140;
	st.shared.u32 	[%r141], %r138;
	ld.global.u32 	%r142, [%rd25+8];
	shl.b32 	%r143, %r142, 2;
	add.s32 	%r144, %r36, %r143;
	st.shared.u32 	[%r144], %r138;
	ld.global.u32 	%r145, [%rd25+12];
	shl.b32 	%r146, %r145, 2;
	add.s32 	%r147, %r36, %r146;
	st.shared.u32 	[%r147], %r138;
	add.s32 	%r180, %r180, 4;
$L__BB1_12:
	setp.eq.s32 	%p9, %r18, 0;
	@%p9 bra 	$L__BB1_16;
	cvt.u32.u64 	%r148, %rd3;
	add.s32 	%r149, %r180, %r148;
	mul.wide.u32 	%rd26, %r149, 4;
	add.s64 	%rd27, %rd1, %rd26;
	ld.global.u32 	%r150, [%rd27];
	shl.b32 	%r151, %r150, 2;
	add.s32 	%r153, %r36, %r151;
	mov.b32 	%r154, 1000000;
	st.shared.u32 	[%r153], %r154;
	setp.eq.s32 	%p10, %r18, 1;
	@%p10 bra 	$L__BB1_16;
	cvt.u64.u32 	%rd28, %r180;
	add.s64 	%rd29, %rd28, %rd3;
	shl.b64 	%rd30, %rd29, 2;
	add.s64 	%rd7, %rd1, %rd30;
	ld.global.u32 	%r155, [%rd7+4];
	shl.b32 	%r156, %r155, 2;
	add.s32 	%r158, %r36, %r156;
	mov.b32 	%r159, 1000000;
	st.shared.u32 	[%r158], %r159;
	setp.eq.s32 	%p11, %r18, 2;
	@%p11 bra 	$L__BB1_16;
	ld.global.u32 	%r160, [%rd7+8];
	shl.b32 	%r161, %r160, 2;
	add.s32 	%r163, %r36, %r161;
	mov.b32 	%r164, 1000000;
	st.shared.u32 	[%r163], %r164;
$L__BB1_16:
	setp.lt.s32 	%p12, %r28, 2;
	bar.sync 	0;
	@%p12 bra 	$L__BB1_24;
	mov.u32 	%r182, %r5;
$L__BB1_18:
	setp.ge.s32 	%p13, %r1, %r182;
	@%p13 bra 	$L__BB1_23;
	ld.shared.u32 	%r165, [%r2];
	shl.b32 	%r22, %r182, 2;
	add.s32 	%r166, %r2, %r22;
	ld.shared.u32 	%r167, [%r166];
	min.s32 	%r168, %r165, %r167;
	st.shared.u32 	[%r2], %r168;
	ld.shared.u32 	%r169, [%r166];
	setp.ge.s32 	%p14, %r168, %r169;
	@%p14 bra 	$L__BB1_21;
	ld.shared.u32 	%r183, [%r3];
	bra.uni 	$L__BB1_22;
$L__BB1_21:
	add.s32 	%r170, %r3, %r22;
	ld.shared.u32 	%r183, [%r170];
$L__BB1_22:
	st.shared.u32 	[%r3], %r183;
	bar.sync 	0;
$L__BB1_23:
	shr.u32 	%r26, %r182, 1;
	setp.gt.u32 	%p15, %r182, 1;
	mov.u32 	%r182, %r26;
	@%p15 bra 	$L__BB1_18;
$L__BB1_24:
	setp.le.s32 	%p16, %r28, %r6;
	@%p16 bra 	$L__BB1_27;
	ld.shared.u32 	%r171, [SM];
	ld.shared.u32 	%r172, [%r7+-4];
	setp.le.s32 	%p17, %r171, %r172;
	@%p17 bra 	$L__BB1_27;
	ld.shared.u32 	%r173, [%r8+-4];
	st.shared.u32 	[_ZZ7findMiniiiiPiS_E1R], %r173;
$L__BB1_27:
	cvt.u32.u64 	%r174, %rd3;
	bar.sync 	0;
	ld.shared.u32 	%r175, [_ZZ7findMiniiiiPiS_E1R];
	add.s32 	%r176, %r177, %r174;
	mul.wide.u32 	%rd31, %r176, 4;
	add.s64 	%rd32, %rd1, %rd31;
	st.global.u32 	[%rd32], %r175;
	bar.sync 	0;
	add.s32 	%r177, %r177, 1;
	setp.ne.s32 	%p18, %r177, %r29;
	add.s16 	%rs8, %rs8, 1;
	add.s16 	%rs7, %rs7, 1;
	@%p18 bra 	$L__BB1_2;
$L__BB1_28:
	ret;

}


// ===== COMPILED SASS (sm_100) =====

	.target	sm_100

	.elftype	@"ET_EXEC"


//--------------------- .note.nv.tkinfo           --------------------------
	.section	.note.nv.tkinfo,"",@"SHT_NOTE"
	.sectionflags	@"SHF_NOTE_NV_TKINFO"
	.tkinfo
        /*0018*/ 	.word	0x00000002
        /*0030*/ 	.string	""
        /*0030*/ 	.string	"ptxas"
        /*0030*/ 	.string	"Cuda compilation tools, release 13.0, V13.0.88"
        /*0030*/ 	.string	"Build cuda_13.0.r13.0/compiler.36424714_0"
        /*0030*/ 	.string	"-arch sm_100 -m 64 "



//--------------------- .note.nv.cuinfo           --------------------------
	.section	.note.nv.cuinfo,"",@"SHT_NOTE"
	.sectionflags	@"SHF_NOTE_NV_CUINFO"
        /*0018*/ 	.short	0x0002
        /*001a*/ 	.short	0x0064
        /*001c*/ 	.short	0x0082
	.zero		2


//--------------------- .nv.info                  --------------------------
	.section	.nv.info,"",@"SHT_CUDA_INFO"
	.align	4


	//----- nvinfo : EIATTR_REGCOUNT
	.align		4
        /*0000*/ 	.byte	0x04, 0x2f
        /*0002*/ 	.short	(.L_1 - .L_0)
	.align		4
.L_0:
        /*0004*/ 	.word	index@(_Z11computeDistiiPiS_)
        /*0008*/ 	.word	0x0000000e


	//----- nvinfo : EIATTR_FRAME_SIZE
	.align		4
.L_1:
        /*000c*/ 	.byte	0x04, 0x11
        /*000e*/ 	.short	(.L_3 - .L_2)
	.align		4
.L_2:
        /*0010*/ 	.word	index@(_Z11computeDistiiPiS_)
        /*0014*/ 	.word	0x00000000


	//----- nvinfo : EIATTR_REGCOUNT
	.align		4
.L_3:
        /*0018*/ 	.byte	0x04, 0x2f
        /*001a*/ 	.short	(.L_5 - .L_4)
	.align		4
.L_4:
        /*001c*/ 	.word	index@(_Z3knniiiPiS_S_)
        /*0020*/ 	.word	0x00000020


	//----- nvinfo : EIATTR_FRAME_SIZE
	.align		4
.L_5:
        /*0024*/ 	.byte	0x04, 0x11
        /*0026*/ 	.short	(.L_7 - .L_6)
	.align		4
.L_6:
        /*0028*/ 	.word	index@(_Z3knniiiPiS_S_)
        /*002c*/ 	.word	0x00000000


	//----- nvinfo : EIATTR_MIN_STACK_SIZE
	.align		4
.L_7:
        /*0030*/ 	.byte	0x04, 0x12
        /*0032*/ 	.short	(.L_9 - .L_8)
	.align		4
.L_8:
        /*0034*/ 	.word	index@(_Z3knniiiPiS_S_)
        /*0038*/ 	.word	0x00000000


	//----- nvinfo : EIATTR_MIN_STACK_SIZE
	.align		4
.L_9:
        /*003c*/ 	.byte	0x04, 0x12
        /*003e*/ 	.short	(.L_11 - .L_10)
	.align		4
.L_10:
        /*0040*/ 	.word	index@(_Z11computeDistiiPiS_)
        /*0044*/ 	.word	0x00000000
.L_11:


//--------------------- .nv.compat                --------------------------
	.section	.nv.compat,"",@"SHT_CUDA_COMPAT_INFO"
	.align	4
        /*0000*/ 	.byte	0x02, 0x09, 0x00, 0x00, 0x02, 0x02, 0x01, 0x00, 0x02, 0x05, 0x05, 0x00, 0x03, 0x07, 0x01, 0x01
        /*0010*/ 	.byte	0x02, 0x03, 0x00, 0x00, 0x02, 0x06, 0x01, 0x00, 0x04, 0x0b, 0x08, 0x00, 0x09, 0x00, 0x00, 0x00
        /*0020*/ 	.byte	0x00, 0x00, 0x00, 0x00


//--------------------- .nv.info._Z3knniiiPiS_S_  --------------------------
	.section	.nv.info._Z3knniiiPiS_S_,"",@"SHT_CUDA_INFO"
	.sectionflags	@""
	.align	4


	//----- nvinfo : EIATTR_CUDA_API_VERSION
	.align		4
        /*0000*/ 	.byte	0x04, 0x37
        /*0002*/ 	.short	(.L_13 - .L_12)
.L_12:
        /*0004*/ 	.word	0x00000082


	//----- nvinfo : EIATTR_KPARAM_INFO
	.align		4
.L_13:
        /*0008*/ 	.byte	0x04, 0x17
        /*000a*/ 	.short	(.L_15 - .L_14)
.L_14:
        /*000c*/ 	.word	0x00000000
        /*0010*/ 	.short	0x0005
        /*0012*/ 	.short	0x0020
        /*0014*/ 	.byte	0x00, 0xf5, 0x21, 0x00


	//----- nvinfo : EIATTR_KPARAM_INFO
	.align		4
.L_15:
        /*0018*/ 	.byte	0x04, 0x17
        /*001a*/ 	.short	(.L_17 - .L_16)
.L_16:
        /*001c*/ 	.word	0x00000000
        /*0020*/ 	.short	0x0004
        /*0022*/ 	.short	0x0018
        /*0024*/ 	.byte	0x00, 0xf5, 0x21, 0x00


	//----- nvinfo : EIATTR_KPARAM_INFO
	.align		4
.L_17:
        /*0028*/ 	.byte	0x04, 0x17
        /*002a*/ 	.short	(.L_19 - .L_18)
.L_18:
        /*002c*/ 	.word	0x00000000
        /*0030*/ 	.short	0x0003
        /*0032*/ 	.short	0x0010
        /*0034*/ 	.byte	0x00, 0xf5, 0x21, 0x00


	//----- nvinfo : EIATTR_KPARAM_INFO
	.align		4
.L_19:
        /*0038*/ 	.byte	0x04, 0x17
        /*003a*/ 	.short	(.L_21 - .L_20)
.L_20:
        /*003c*/ 	.word	0x00000000
        /*0040*/ 	.short	0x0002
        /*0042*/ 	.short	0x0008
        /*0044*/ 	.byte	0x00, 0xf0, 0x11, 0x00


	//----- nvinfo : EIATTR_KPARAM_INFO
	.align		4
.L_21:
        /*0048*/ 	.byte	0x04, 0x17
        /*004a*/ 	.short	(.L_23 - .L_22)
.L_22:
        /*004c*/ 	.word	0x00000000
        /*0050*/ 	.short	0x0001
        /*0052*/ 	.short	0x0004
        /*0054*/ 	.byte	0x00, 0xf0, 0x11, 0x00


	//----- nvinfo : EIATTR_KPARAM_INFO
	.align		4
.L_23:
        /*0058*/ 	.byte	0x04, 0x17
        /*005a*/ 	.short	(.L_25 - .L_24)
.L_24:
        /*005c*/ 	.word	0x00000000
        /*0060*/ 	.short	0x0000
        /*0062*/ 	.short	0x0000
        /*0064*/ 	.byte	0x00, 0xf0, 0x11, 0x00


	//----- nvinfo : EIATTR_SPARSE_MMA_MASK
	.align		4
.L_25:
        /*0068*/ 	.byte	0x03, 0x50
        /*006a*/ 	.short	0x0000


	//----- nvinfo : EIATTR_MAXREG_COUNT
	.align		4
        /*006c*/ 	.byte	0x03, 0x1b
        /*006e*/ 	.short	0x00ff


	//----- nvinfo : EIATTR_NUM_BARRIERS
	.align		4
        /*0070*/ 	.byte	0x02, 0x4c
        /*0072*/ 	.byte	0x01
	.zero		1


	//----- nvinfo : EIATTR_MERCURY_ISA_VERSION
	.align		4
        /*0074*/ 	.byte	0x03, 0x5f
        /*0076*/ 	.short	0x0101


	//----- nvinfo : EIATTR_VRC_CTA_INIT_COUNT
	.align		4
        /*0078*/ 	.byte	0x02, 0x4a
	.zero		1
	.zero		1


	//----- nvinfo : EIATTR_EXIT_INSTR_OFFSETS
	.align		4
        /*007c*/ 	.byte	0x04, 0x1c
        /*007e*/ 	.short	(.L_27 - .L_26)


	//   ....[0]....
.L_26:
        /*0080*/ 	.word	0x00000030


	//   ....[1]....
        /*0084*/ 	.word	0x00000f80


	//----- nvinfo : EIATTR_CRS_STACK_SIZE
	.align		4
.L_27:
        /*0088*/ 	.byte	0x04, 0x1e
        /*008a*/ 	.short	(.L_29 - .L_28)
.L_28:
        /*008c*/ 	.word	0x00000000


	//----- nvinfo : EIATTR_CBANK_PARAM_SIZE
	.align		4
.L_29:
        /*0090*/ 	.byte	0x03, 0x19
        /*0092*/ 	.short	0x0028


	//----- nvinfo : EIATTR_PARAM_CBANK
	.align		4
        /*0094*/ 	.byte	0x04, 0x0a
        /*0096*/ 	.short	(.L_31 - .L_30)
	.align		4
.L_30:
        /*0098*/ 	.word	index@(.nv.constant0._Z3knniiiPiS_S_)
        /*009c*/ 	.short	0x0380
        /*009e*/ 	.short	0x0028


	//----- nvinfo : EIATTR_SW_WAR
	.align		4
.L_31:
        /*00a0*/ 	.byte	0x04, 0x36
        /*00a2*/ 	.short	(.L_33 - .L_32)
.L_32:
        /*00a4*/ 	.word	0x00000008
.L_33:


//--------------------- .nv.info._Z11computeDistiiPiS_ --------------------------
	.section	.nv.info._Z11computeDistiiPiS_,"",@"SHT_CUDA_INFO"
	.sectionflags	@""
	.align	4


	//----- nvinfo : EIATTR_CUDA_API_VERSION
	.align		4
        /*0000*/ 	.byte	0x04, 0x37
        /*0002*/ 	.short	(.L_35 - .L_34)
.L_34:
        /*0004*/ 	.word	0x00000082


	//----- nvinfo : EIATTR_KPARAM_INFO
	.align		4
.L_35:
        /*0008*/ 	.byte	0x04, 0x17
        /*000a*/ 	.short	(.L_37 - .L_36)
.L_36:
        /*000c*/ 	.word	0x00000000
        /*0010*/ 	.short	0x0003
        /*0012*/ 	.short	0x0010
        /*0014*/ 	.byte	0x00, 0xf5, 0x21, 0x00


	//----- nvinfo : EIATTR_KPARAM_INFO
	.align		4
.L_37:
        /*0018*/ 	.byte	0x04, 0x17
        /*001a*/ 	.short	(.L_39 - .L_38)
.L_38:
        /*001c*/ 	.word	0x00000000
        /*0020*/ 	.short	0x0002
        /*0022*/ 	.short	0x0008
        /*0024*/ 	.byte	0x00, 0xf5, 0x21, 0x00


	//----- nvinfo : EIATTR_KPARAM_INFO
	.align		4
.L_39:
        /*0028*/ 	.byte	0x04, 0x17
        /*002a*/ 	.short	(.L_41 - .L_40)
.L_40:
        /*002c*/ 	.word	0x00000000
        /*0030*/ 	.short	0x0001
        /*0032*/ 	.short	0x0004
        /*0034*/ 	.byte	0x00, 0xf0, 0x11, 0x00


	//----- nvinfo : EIATTR_KPARAM_INFO
	.align		4
.L_41:
        /*0038*/ 	.byte	0x04, 0x17
        /*003a*/ 	.short	(.L_43 - .L_42)
.L_42:
        /*003c*/ 	.word	0x00000000
        /*0040*/ 	.short	0x0000
        /*0042*/ 	.short	0x0000
        /*0044*/ 	.byte	0x00, 0xf0, 0x11, 0x00


	//----- nvinfo : EIATTR_SPARSE_MMA_MASK
	.align		4
.L_43:
        /*0048*/ 	.byte	0x03, 0x50
        /*004a*/ 	.short	0x0000


	//----- nvinfo : EIATTR_MAXREG_COUNT
	.align		4
        /*004c*/ 	.byte	0x03, 0x1b
        /*004e*/ 	.short	0x00ff


	//----- nvinfo : EIATTR_NUM_BARRIERS
	.align		4
        /*0050*/ 	.byte	0x02, 0x4c
        /*0052*/ 	.byte	0x01
	.zero		1


	//----- nvinfo : EIATTR_MERCURY_ISA_VERSION
	.align		4
        /*0054*/ 	.byte	0x03, 0x5f
        /*0056*/ 	.short	0x0101


	//----- nvinfo : EIATTR_VRC_CTA_INIT_COUNT
	.align		4
        /*0058*/ 	.byte	0x02, 0x4a
	.zero		1
	.zero		1


	//----- nvinfo : EIATTR_EXIT_INSTR_OFFSETS
	.align		4
        /*005c*/ 	.byte	0x04, 0x1c
        /*005e*/ 	.short	(.L_45 - .L_44)


	//   ....[0]....
.L_44:
        /*0060*/ 	.word	0x00000260


	//   ....[1]....
        /*0064*/ 	.word	0x000003b0


	//   ....[2]....
        /*0068*/ 	.word	0x00000480


	//----- nvinfo : EIATTR_CBANK_PARAM_SIZE
	.align		4
.L_45:
        /*006c*/ 	.byte	0x03, 0x19
        /*006e*/ 	.short	0x0018


	//----- nvinfo : EIATTR_PARAM_CBANK
	.align		4
        /*0070*/ 	.byte	0x04, 0x0a
        /*0072*/ 	.short	(.L_47 - .L_46)
	.align		4
.L_46:
        /*0074*/ 	.word	index@(.nv.constant0._Z11computeDistiiPiS_)
        /*0078*/ 	.short	0x0380
        /*007a*/ 	.short	0x0018


	//----- nvinfo : EIATTR_SW_WAR
	.align		4
.L_47:
        /*007c*/ 	.byte	0x04, 0x36
        /*007e*/ 	.short	(.L_49 - .L_48)
.L_48:
        /*0080*/ 	.word	0x00000008
.L_49:


//--------------------- .nv.callgraph             --------------------------
	.section	.nv.callgraph,"",@"SHT_CUDA_CALLGRAPH"
	.align	4
	.sectionentsize	8
	.align		4
        /*0000*/ 	.word	0x00000000
	.align		4
        /*0004*/ 	.word	0xffffffff
	.align		4
        /*0008*/ 	.word	0x00000000
	.align		4
        /*000c*/ 	.word	0xfffffffe
	.align		4
        /*0010*/ 	.word	0x00000000
	.align		4
        /*0014*/ 	.word	0xfffffffd
	.align		4
        /*0018*/ 	.word	0x00000000
	.align		4
        /*001c*/ 	.word	0xfffffffc


//--------------------- .text._Z3knniiiPiS_S_     --------------------------
	.section	.text._Z3knniiiPiS_S_,"ax",@progbits
	.align	128
        .global         _Z3knniiiPiS_S_
        .type           _Z3knniiiPiS_S_,@function
        .size           _Z3knniiiPiS_S_,(.L_x_15 - _Z3knniiiPiS_S_)
        .other          _Z3knniiiPiS_S_,@"STO_CUDA_ENTRY STV_DEFAULT"
_Z3knniiiPiS_S_:
.text._Z3knniiiPiS_S_:
[----:B------:R-:W-:Y:S08]  /*0000*/  LDC R1, c[0x0][0x37c] ;  /* 0x0000df00ff017b82 */ /* 0x000ff00000000800 */
[----:B------:R-:W0:Y:S02]  /*0010*/  LDC R6, c[0x0][0x388] ;  /* 0x0000e200ff067b82 */ /* 0x000e240000000800 */
[----:B0-----:R-:W-:-:S13]  /*0020*/  ISETP.GE.AND P0, PT, R6, 0x1, PT ;  /* 0x000000010600780c */ /* 0x001fda0003f06270 */
[----:B------:R-:W-:Y:S05]  /*0030*/  @!P0 EXIT ;  /* 0x000000000000894d */ /* 0x000fea0003800000 */
[----:B------:R-:W0:Y:S01]  /*0040*/  S2R R0, SR_TID.X ;  /* 0x0000000000007919 */ /* 0x000e220000002100 */
[----:B------:R-:W1:Y:S01]  /*0050*/  S2UR UR8, SR_CTAID.X ;  /* 0x00000000000879c3 */ /* 0x000e620000002500 */
[----:B------:R-:W2:Y:S01]  /*0060*/  LDCU UR14, c[0x0][0x380] ;  /* 0x00007000ff0e77ac */ /* 0x000ea20008000800 */
[----:B------:R-:W-:Y:S01]  /*0070*/  PRMT R10, RZ, 0x7610, R10 ;  /* 0x00007610ff0a7816 */ /* 0x000fe2000000000a */
[----:B------:R-:W-:Y:S01]  /*0080*/  UMOV UR4, 0x400 ;  /* 0x0000040000047882 */ /* 0x000fe20000000000 */
[----:B------:R-:W3:Y:S04]  /*0090*/  LDCU.64 UR12, c[0x0][0x358] ;  /* 0x00006b00ff0c77ac */ /* 0x000ee80008000a00 */
[----:B------:R-:W4:Y:S01]  /*00a0*/  LDC.64 R8, c[0x0][0x3a0] ;  /* 0x0000e800ff087b82 */ /* 0x000f220000000a00 */
[----:B------:R-:W-:-:S07]  /*00b0*/  UIADD3 UR5, UPT, UPT, UR4, 0xfa0, URZ ;  /* 0x00000fa004057890 */ /* 0x000fce000fffe0ff */
[----:B------:R-:W5:Y:S01]  /*00c0*/  S2UR UR6, SR_CgaCtaId ;  /* 0x00000000000679c3 */ /* 0x000f620000008800 */
[----:B--2---:R-:W-:-:S04]  /*00d0*/  ULEA.HI UR7, UR14, UR14, URZ, 0x1 ;  /* 0x0000000e0e077291 */ /* 0x004fc8000f8f08ff */
[----:B------:R-:W-:-:S03]  /*00e0*/  USHF.R.S32.HI UR9, URZ, 0x1, UR7 ;  /* 0x00000001ff097899 */ /* 0x000fc60008011407 */
[----:B------:R-:W2:Y:S01]  /*00f0*/  LDC.64 R2, c[0x0][0x398] ;  /* 0x0000e600ff027b82 */ /* 0x000ea20000000a00 */
[----:B-1----:R-:W-:Y:S01]  /*0100*/  IMAD R6, R6, UR8, RZ ;  /* 0x0000000806067c24 */ /* 0x002fe2000f8e02ff */
[----:B0-----:R-:W-:-:S03]  /*0110*/  VIMNMX.U32 R4, PT, PT, R0, UR8, !PT ;  /* 0x0000000800047c48 */ /* 0x001fc6000ffe0000 */
[----:B----4-:R-:W-:Y:S01]  /*0120*/  IMAD.WIDE.U32 R8, R6, 0x4, R8 ;  /* 0x0000000406087825 */ /* 0x010fe200078e0008 */
[----:B------:R-:W-:Y:S02]  /*0130*/  VIMNMX.U32 R5, PT, PT, R0, UR8, PT ;  /* 0x0000000800057c48 */ /* 0x000fe4000bfe0000 */
[----:B------:R-:W-:-:S03]  /*0140*/  IADD3 R7, P0, PT, R8, 0x20, RZ ;  /* 0x0000002008077810 */ /* 0x000fc60007f1e0ff */
[----:B------:R-:W-:Y:S01]  /*0150*/  IMAD R5, R5, UR14, R4 ;  /* 0x0000000e05057c24 */ /* 0x000fe2000f8e0204 */
[----:B-----5:R-:W-:Y:S02]  /*0160*/  ULEA UR4, UR6, UR4, 0x18 ;  /* 0x0000000406047291 */ /* 0x020fe4000f8ec0ff */
[----:B------:R-:W-:Y:S01]  /*0170*/  ULEA UR6, UR6, UR5, 0x18 ;  /* 0x0000000506067291 */ /* 0x000fe2000f8ec0ff */
[--C-:B------:R-:W-:Y:S01]  /*0180*/  IMAD.X R8, RZ, RZ, R9.reuse, P0 ;  /* 0x000000ffff087224 */ /* 0x100fe200000e0609 */
[----:B------:R-:W-:Y:S01]  /*0190*/  ULOP3.LUT UR5, UR7, 0xfffffffe, URZ, 0xc0, !UPT ;  /* 0xfffffffe07057892 */ /* 0x000fe2000f8ec0ff */
[----:B------:R-:W-:Y:S01]  /*01a0*/  PRMT R9, RZ, 0x7610, R9 ;  /* 0x00007610ff097816 */ /* 0x000fe20000000009 */
[----:B------:R-:W-:Y:S02]  /*01b0*/  ULEA UR11, UR14, UR4, 0x2 ;  /* 0x000000040e0b7291 */ /* 0x000fe4000f8e10ff */
[C---:B------:R-:W-:Y:S01]  /*01c0*/  LEA R11, R0.reuse, UR4, 0x2 ;  /* 0x00000004000b7c11 */ /* 0x040fe2000f8e10ff */
[----:B--2---:R-:W-:Y:S01]  /*01d0*/  IMAD.WIDE R2, R5, 0x4, R2 ;  /* 0x0000000405027825 */ /* 0x004fe200078e0202 */
[----:B------:R-:W-:Y:S01]  /*01e0*/  LEA R12, R0, UR6, 0x2 ;  /* 0x00000006000c7c11 */ /* 0x000fe2000f8e10ff */
[----:B------:R-:W-:-:S02]  /*01f0*/  ULEA UR7, UR8, UR6, 0x2 ;  /* 0x0000000608077291 */ /* 0x000fc4000f8e10ff */
[----:B------:R-:W-:Y:S02]  /*0200*/  ULEA UR10, UR14, UR6, 0x2 ;  /* 0x000000060e0a7291 */ /* 0x000fe4000f8e10ff */
[----:B------:R-:W-:Y:S01]  /*0210*/  UISETP.GE.AND UP0, UPT, UR5, UR14, UPT ;  /* 0x0000000e0500728c */ /* 0x000fe2000bf06270 */
[----:B---3--:R-:W-:-:S10]  /*0220*/  UMOV UR4, URZ ;  /* 0x000000ff00047c82 */ /* 0x008fd40008000000 */
.L_x_9:
[----:B0-----:R-:W2:Y:S01]  /*0230*/  LDG.E R5, desc[UR12][R2.64] ;  /* 0x0000000c02057981 */ /* 0x001ea2000c1e1900 */
[----:B------:R-:W-:Y:S01]  /*0240*/  IMAD.MOV.U32 R13, RZ, RZ, 0xf4240 ;  /* 0x000f4240ff0d7424 */ /* 0x000fe200078e00ff */
[----:B------:R-:W-:Y:S02]  /*0250*/  UISETP.NE.AND UP1, UPT, UR4, URZ, UPT ;  /* 0x000000ff0400728c */ /* 0x000fe4000bf25270 */
[----:B--2---:R0:W-:Y:S01]  /*0260*/  STS [R12], R5 ;  /* 0x000000050c007388 */ /* 0x0041e20000000800 */
[----:B------:R-:W-:Y:S06]  /*0270*/  BAR.SYNC.DEFER_BLOCKING 0x0 ;  /* 0x0000000000007b1d */ /* 0x000fec0000010000 */
[----:B------:R0:W-:Y:S02]  /*0280*/  STS [R11], R0 ;  /* 0x000000000b007388 */ /* 0x0001e40000000800 */
[----:B------:R-:W-:Y:S06]  /*0290*/  BAR.SYNC.DEFER_BLOCKING 0x0 ;  /* 0x0000000000007b1d */ /* 0x000fec0000010000 */
[----:B------:R0:W-:Y:S02]  /*02a0*/  STS [UR7], R13 ;  /* 0x0000000dff007988 */ /* 0x0001e40008000807 */
[----:B------:R-:W-:Y:S06]  /*02b0*/  BAR.SYNC.DEFER_BLOCKING 0x0 ;  /* 0x0000000000007b1d */ /* 0x000fec0000010000 */
[----:B------:R-:W-:Y:S05]  /*02c0*/  BRA.U !UP1, `(.L_x_0) ;  /* 0x00000009095c7547 */ /* 0x000fea000b800000 */
[----:B------:R-:W-:Y:S01]  /*02d0*/  UISETP.GE.U32.AND UP1, UPT, UR4, 0x10, UPT ;  /* 0x000000100400788c */ /* 0x000fe2000bf26070 */
[----:B------:R-:W-:-:S08]  /*02e0*/  UMOV UR5, URZ ;  /* 0x000000ff00057c82 */ /* 0x000fd00008000000 */
[----:B------:R-:W-:Y:S05]  /*02f0*/  BRA.U !UP1, `(.L_x_1) ;  /* 0x0000000109e87547 */ /* 0x000fea000b800000 */
[----:B------:R-:W-:Y:S01]  /*0300*/  ULOP3.LUT UR8, UR4, 0xfffffff0, URZ, 0xc0, !UPT ;  /* 0xfffffff004087892 */ /* 0x000fe2000f8ec0ff */
[----:B------:R-:W-:Y:S01]  /*0310*/  IMAD.MOV.U32 R4, RZ, RZ, R7 ;  /* 0x000000ffff047224 */ /* 0x000fe200078e0007 */
[----:B------:R-:W-:Y:S01]  /*0320*/  ULOP3.LUT UR5, UR4, 0x7ffffff0, URZ, 0xc0, !UPT ;  /* 0x7ffffff004057892 */ /* 0x000fe2000f8ec0ff */
[----:B0-----:R-:W-:Y:S01]  /*0330*/  IMAD.MOV.U32 R5, RZ, RZ, R8 ;  /* 0x000000ffff057224 */ /* 0x001fe200078e0008 */
[----:B------:R-:W-:-:S12]  /*0340*/  UIADD3 UR8, UPT, UPT, -UR8, URZ, URZ ;  /* 0x000000ff08087290 */ /* 0x000fd8000fffe1ff */
.L_x_2:
[----:B-1----:R-:W2:Y:S04]  /*0350*/  LDG.E R22, desc[UR12][R4.64+-0x20] ;  /* 0xffffe00c04167981 */ /* 0x002ea8000c1e1900 */
[----:B------:R-:W3:Y:S04]  /*0360*/  LDG.E R24, desc[UR12][R4.64+-0x18] ;  /* 0xffffe80c04187981 */ /* 0x000ee8000c1e1900 */
[----:B------:R-:W4:Y:S04]  /*0370*/  LDG.E R23, desc[UR12][R4.64+-0x1c] ;  /* 0xffffe40c04177981 */ /* 0x000f28000c1e1900 */
[----:B------:R-:W5:Y:S04]  /*0380*/  LDG.E R15, desc[UR12][R4.64+-0x14] ;  /* 0xffffec0c040f7981 */ /* 0x000f68000c1e1900 */
        /* <DEDUP_REMOVED lines=8> */
[----:B------:R-:W5:Y:S01]  /*0410*/  LDG.E R25, desc[UR12][R4.64+0x14] ;  /* 0x0000140c04197981 */ /* 0x000f62000c1e1900 */
[----:B--2---:R-:W-:-:S03]  /*0420*/  LEA R28, R22, UR6, 0x2 ;  /* 0x00000006161c7c11 */ /* 0x004fc6000f8e10ff */
[----:B------:R-:W2:Y:S01]  /*0430*/  LDG.E R22, desc[UR12][R4.64+0x10] ;  /* 0x0000100c04167981 */ /* 0x000ea2000c1e1900 */
[----:B---3--:R-:W-:-:S03]  /*0440*/  LEA R29, R24, UR6, 0x2 ;  /* 0x00000006181d7c11 */ /* 0x008fc6000f8e10ff */
[----:B------:R-:W3:Y:S01]  /*0450*/  LDG.E R24, desc[UR12][R4.64+0x18] ;  /* 0x0000180c04187981 */ /* 0x000ee2000c1e1900 */
[----:B----4-:R-:W-:-:S03]  /*0460*/  LEA R27, R23, UR6, 0x2 ;  /* 0x00000006171b7c11 */ /* 0x010fc6000f8e10ff */
[----:B------:R0:W4:Y:S01]  /*0470*/  LDG.E R23, desc[UR12][R4.64+0x1c] ;  /* 0x00001c0c04177981 */ /* 0x000122000c1e1900 */
[----:B-----5:R-:W-:-:S03]  /*0480*/  LEA R15, R15, UR6, 0x2 ;  /* 0x000000060f0f7c11 */ /* 0x020fc6000f8e10ff */
[----:B------:R1:W-:Y:S01]  /*0490*/  STS [R28], R13 ;  /* 0x0000000d1c007388 */ /* 0x0003e20000000800 */
[----:B------:R-:W-:-:S03]  /*04a0*/  LEA R17, R17, UR6, 0x2 ;  /* 0x0000000611117c11 */ /* 0x000fc6000f8e10ff */
[----:B------:R-:W-:Y:S01]  /*04b0*/  STS [R27], R13 ;  /* 0x0000000d1b007388 */ /* 0x000fe20000000800 */
[----:B------:R-:W-:-:S03]  /*04c0*/  LEA R16, R16, UR6, 0x2 ;  /* 0x0000000610107c11 */ /* 0x000fc6000f8e10ff */
[----:B------:R-:W-:Y:S01]  /*04d0*/  STS [R29], R13 ;  /* 0x0000000d1d007388 */ /* 0x000fe20000000800 */
[----:B------:R-:W-:-:S03]  /*04e0*/  LEA R14, R14, UR6, 0x2 ;  /* 0x000000060e0e7c11 */ /* 0x000fc6000f8e10ff */
[----:B------:R-:W-:Y:S01]  /*04f0*/  STS [R15], R13 ;  /* 0x0000000d0f007388 */ /* 0x000fe20000000800 */
[----:B-1----:R-:W-:-:S03]  /*0500*/  LEA R28, R19, UR6, 0x2 ;  /* 0x00000006131c7c11 */ /* 0x002fc6000f8e10ff */
[----:B------:R-:W-:Y:S01]  /*0510*/  STS [R17], R13 ;  /* 0x0000000d11007388 */ /* 0x000fe20000000800 */
[----:B------:R-:W-:-:S03]  /*0520*/  LEA R18, R18, UR6, 0x2 ;  /* 0x0000000612127c11 */ /* 0x000fc6000f8e10ff */
[----:B------:R1:W-:Y:S01]  /*0530*/  STS [R16], R13 ;  /* 0x0000000d10007388 */ /* 0x0003e20000000800 */
[----:B------:R-:W-:-:S03]  /*0540*/  LEA R21, R21, UR6, 0x2 ;  /* 0x0000000615157c11 */ /* 0x000fc6000f8e10ff */
[----:B------:R0:W-:Y:S01]  /*0550*/  STS [R14], R13 ;  /* 0x0000000d0e007388 */ /* 0x0001e20000000800 */
[----:B------:R-:W-:-:S03]  /*0560*/  LEA R20, R20, UR6, 0x2 ;  /* 0x0000000614147c11 */ /* 0x000fc6000f8e10ff */
[----:B------:R0:W-:Y:S01]  /*0570*/  STS [R28], R13 ;  /* 0x0000000d1c007388 */ /* 0x0001e20000000800 */
[----:B------:R-:W-:-:S03]  /*0580*/  LEA R26, R26, UR6, 0x2 ;  /* 0x000000061a1a7c11 */ /* 0x000fc6000f8e10ff */
[----:B------:R0:W-:Y:S01]  /*0590*/  STS [R18], R13 ;  /* 0x0000000d12007388 */ /* 0x0001e20000000800 */
[----:B-1----:R-:W-:-:S03]  /*05a0*/  LEA R16, R25, UR6, 0x2 ;  /* 0x0000000619107c11 */ /* 0x002fc6000f8e10ff */
[----:B------:R1:W-:Y:S04]  /*05b0*/  STS [R21], R13 ;  /* 0x0000000d15007388 */ /* 0x0003e80000000800 */
[----:B------:R1:W-:Y:S04]  /*05c0*/  STS [R20], R13 ;  /* 0x0000000d14007388 */ /* 0x0003e80000000800 */
[----:B------:R1:W-:Y:S01]  /*05d0*/  STS [R26], R13 ;  /* 0x0000000d1a007388 */ /* 0x0003e20000000800 */
[----:B------:R-:W-:-:S04]  /*05e0*/  UIADD3 UR8, UPT, UPT, UR8, 0x10, URZ ;  /* 0x0000001008087890 */ /* 0x000fc8000fffe0ff */
[----:B------:R-:W-:Y:S01]  /*05f0*/  UISETP.NE.AND UP1, UPT, UR8, URZ, UPT ;  /* 0x000000ff0800728c */ /* 0x000fe2000bf25270 */
[----:B0-----:R-:W-:-:S05]  /*0600*/  IADD3 R4, P0, PT, R4, 0x40, RZ ;  /* 0x0000004004047810 */ /* 0x001fca0007f1e0ff */
[----:B------:R-:W-:Y:S01]  /*0610*/  IMAD.X R5, RZ, RZ, R5, P0 ;  /* 0x000000ffff057224 */ /* 0x000fe200000e0605 */
[----:B--2---:R-:W-:Y:S02]  /*0620*/  LEA R22, R22, UR6, 0x2 ;  /* 0x0000000616167c11 */ /* 0x004fe4000f8e10ff */
[----:B---3--:R-:W-:-:S03]  /*0630*/  LEA R24, R24, UR6, 0x2 ;  /* 0x0000000618187c11 */ /* 0x008fc6000f8e10ff */
[----:B------:R1:W-:Y:S01]  /*0640*/  STS [R22], R13 ;  /* 0x0000000d16007388 */ /* 0x0003e20000000800 */
[----:B----4-:R-:W-:-:S03]  /*0650*/  LEA R23, R23, UR6, 0x2 ;  /* 0x0000000617177c11 */ /* 0x010fc6000f8e10ff */
[----:B------:R1:W-:Y:S04]  /*0660*/  STS [R16], R13 ;  /* 0x0000000d10007388 */ /* 0x0003e80000000800 */
[----:B------:R1:W-:Y:S04]  /*0670*/  STS [R24], R13 ;  /* 0x0000000d18007388 */ /* 0x0003e80000000800 */
[----:B------:R1:W-:Y:S01]  /*0680*/  STS [R23], R13 ;  /* 0x0000000d17007388 */ /* 0x0003e20000000800 */
[----:B------:R-:W-:Y:S05]  /*0690*/  BRA.U UP1, `(.L_x_2) ;  /* 0xfffffffd012c7547 */ /* 0x000fea000b83ffff */
.L_x_1:
[----:B------:R-:W-:-:S09]  /*06a0*/  ULOP3.LUT UP1, URZ, UR4, 0xf, URZ, 0xc0, !UPT ;  /* 0x0000000f04ff7892 */ /* 0x000fd2000f82c0ff */
[----:B------:R-:W-:Y:S05]  /*06b0*/  BRA.U !UP1, `(.L_x_0) ;  /* 0x0000000509607547 */ /* 0x000fea000b800000 */
[----:B0-----:R-:W-:-:S04]  /*06c0*/  LOP3.LUT R5, R10, 0xf, RZ, 0xc0, !PT ;  /* 0x0000000f0a057812 */ /* 0x001fc800078ec0ff */
[C---:B------:R-:W-:Y:S01]  /*06d0*/  LOP3.LUT P0, RZ, R5.reuse, 0x7, RZ, 0xc0, !PT ;  /* 0x0000000705ff7812 */ /* 0x040fe2000780c0ff */
[----:B------:R-:W-:-:S05]  /*06e0*/  VIADD R4, R5, 0xffffffff ;  /* 0xffffffff05047836 */ /* 0x000fca0000000000 */
[----:B------:R-:W-:-:S13]  /*06f0*/  ISETP.GE.U32.AND P1, PT, R4, 0x7, PT ;  /* 0x000000070400780c */ /* 0x000fda0003f26070 */
[----:B------:R-:W-:Y:S05]  /*0700*/  @!P1 BRA `(.L_x_3) ;  /* 0x0000000000849947 */ /* 0x000fea0003800000 */
[----:B------:R-:W0:Y:S01]  /*0710*/  LDC.64 R4, c[0x0][0x3a0] ;  /* 0x0000e800ff047b82 */ /* 0x000e220000000a00 */
[C---:B-1----:R-:W-:Y:S01]  /*0720*/  IADD3 R16, P1, PT, R6.reuse, UR5, RZ ;  /* 0x0000000506107c10 */ /* 0x042fe2000ff3e0ff */
[----:B------:R-:W-:-:S04]  /*0730*/  VIADD R17, R6, UR5 ;  /* 0x0000000506117c36 */ /* 0x000fc80008000000 */
[----:B------:R-:W-:Y:S02]  /*0740*/  IMAD.X R18, RZ, RZ, RZ, P1 ;  /* 0x000000ffff127224 */ /* 0x000fe400008e06ff */
[----:B------:R-:W1:Y:S01]  /*0750*/  LDC.64 R14, c[0x0][0x3a0] ;  /* 0x0000e800ff0e7b82 */ /* 0x000e620000000a00 */
[----:B0-----:R-:W-:-:S04]  /*0760*/  LEA R4, P1, R16, R4, 0x2 ;  /* 0x0000000410047211 */ /* 0x001fc800078210ff */
[----:B------:R-:W-:Y:S01]  /*0770*/  LEA.HI.X R5, R16, R5, R18, 0x2, P1 ;  /* 0x0000000510057211 */ /* 0x000fe200008f1412 */
[----:B-1----:R-:W-:-:S04]  /*0780*/  IMAD.WIDE.U32 R14, R17, 0x4, R14 ;  /* 0x00000004110e7825 */ /* 0x002fc800078e000e */
[----:B------:R-:W2:Y:S04]  /*0790*/  LDG.E R19, desc[UR12][R4.64+0x8] ;  /* 0x0000080c04137981 */ /* 0x000ea8000c1e1900 */
[----:B------:R-:W3:Y:S04]  /*07a0*/  LDG.E R17, desc[UR12][R4.64+0x4] ;  /* 0x0000040c04117981 */ /* 0x000ee8000c1e1900 */
[----:B------:R-:W4:Y:S04]  /*07b0*/  LDG.E R14, desc[UR12][R14.64] ;  /* 0x0000000c0e0e7981 */ /* 0x000f28000c1e1900 */
[----:B------:R-:W5:Y:S04]  /*07c0*/  LDG.E R21, desc[UR12][R4.64+0xc] ;  /* 0x00000c0c04157981 */ /* 0x000f68000c1e1900 */
[----:B------:R-:W5:Y:S04]  /*07d0*/  LDG.E R22, desc[UR12][R4.64+0x10] ;  /* 0x0000100c04167981 */ /* 0x000f68000c1e1900 */
[----:B------:R-:W5:Y:S04]  /*07e0*/  LDG.E R23, desc[UR12][R4.64+0x14] ;  /* 0x0000140c04177981 */ /* 0x000f68000c1e1900 */
[----:B------:R-:W5:Y:S04]  /*07f0*/  LDG.E R25, desc[UR12][R4.64+0x18] ;  /* 0x0000180c04197981 */ /* 0x000f68000c1e1900 */
[----:B------:R-:W5:Y:S01]  /*0800*/  LDG.E R27, desc[UR12][R4.64+0x1c] ;  /* 0x00001c0c041b7981 */ /* 0x000f62000c1e1900 */
[----:B------:R-:W-:Y:S01]  /*0810*/  UIADD3 UR5, UPT, UPT, UR5, 0x8, URZ ;  /* 0x0000000805057890 */ /* 0x000fe2000fffe0ff */
[----:B--2---:R-:W-:-:S02]  /*0820*/  LEA R20, R19, UR6, 0x2 ;  /* 0x0000000613147c11 */ /* 0x004fc4000f8e10ff */
[----:B---3--:R-:W-:Y:S02]  /*0830*/  LEA R18, R17, UR6, 0x2 ;  /* 0x0000000611127c11 */ /* 0x008fe4000f8e10ff */
[----:B----4-:R-:W-:Y:S02]  /*0840*/  LEA R16, R14, UR6, 0x2 ;  /* 0x000000060e107c11 */ /* 0x010fe4000f8e10ff */
[----:B-----5:R-:W-:-:S03]  /*0850*/  LEA R14, R21, UR6, 0x2 ;  /* 0x00000006150e7c11 */ /* 0x020fc6000f8e10ff */
[----:B------:R0:W-:Y:S01]  /*0860*/  STS [R16], R13 ;  /* 0x0000000d10007388 */ /* 0x0001e20000000800 */
[----:B------:R-:W-:-:S03]  /*0870*/  LEA R22, R22, UR6, 0x2 ;  /* 0x0000000616167c11 */ /* 0x000fc6000f8e10ff */
[----:B------:R0:W-:Y:S01]  /*0880*/  STS [R18], R13 ;  /* 0x0000000d12007388 */ /* 0x0001e20000000800 */
[----:B------:R-:W-:-:S03]  /*0890*/  LEA R24, R23, UR6, 0x2 ;  /* 0x0000000617187c11 */ /* 0x000fc6000f8e10ff */
[----:B------:R0:W-:Y:S01]  /*08a0*/  STS [R20], R13 ;  /* 0x0000000d14007388 */ /* 0x0001e20000000800 */
[----:B------:R-:W-:-:S03]  /*08b0*/  LEA R26, R25, UR6, 0x2 ;  /* 0x00000006191a7c11 */ /* 0x000fc6000f8e10ff */
[----:B------:R0:W-:Y:S01]  /*08c0*/  STS [R14], R13 ;  /* 0x0000000d0e007388 */ /* 0x0001e20000000800 */
[----:B------:R-:W-:-:S03]  /*08d0*/  LEA R4, R27, UR6, 0x2 ;  /* 0x000000061b047c11 */ /* 0x000fc6000f8e10ff */
[----:B------:R0:W-:Y:S04]  /*08e0*/  STS [R22], R13 ;  /* 0x0000000d16007388 */ /* 0x0001e80000000800 */
[----:B------:R0:W-:Y:S04]  /*08f0*/  STS [R24], R13 ;  /* 0x0000000d18007388 */ /* 0x0001e80000000800 */
[----:B------:R0:W-:Y:S04]  /*0900*/  STS [R26], R13 ;  /* 0x0000000d1a007388 */ /* 0x0001e80000000800 */
[----:B------:R0:W-:Y:S02]  /*0910*/  STS [R4], R13 ;  /* 0x0000000d04007388 */ /* 0x0001e40000000800 */
.L_x_3:
[----:B------:R-:W-:Y:S05]  /*0920*/  @!P0 BRA `(.L_x_0) ;  /* 0x0000000000c48947 */ /* 0x000fea0003800000 */
[----:B0-----:R-:W-:-:S04]  /*0930*/  LOP3.LUT R14, R9, 0xffff, RZ, 0xc0, !PT ;  /* 0x0000ffff090e7812 */ /* 0x001fc800078ec0ff */
[C---:B------:R-:W-:Y:S02]  /*0940*/  LOP3.LUT R4, R14.reuse, 0x7, RZ, 0xc0, !PT ;  /* 0x000000070e047812 */ /* 0x040fe400078ec0ff */
[----:B------:R-:W-:-:S03]  /*0950*/  LOP3.LUT R14, R14, 0x3, RZ, 0xc0, !PT ;  /* 0x000000030e0e7812 */ /* 0x000fc600078ec0ff */
[----:B------:R-:W-:Y:S01]  /*0960*/  VIADD R4, R4, 0xffffffff ;  /* 0xffffffff04047836 */ /* 0x000fe20000000000 */
[----:B------:R-:W-:-:S04]  /*0970*/  ISETP.NE.AND P0, PT, R14, RZ, PT ;  /* 0x000000ff0e00720c */ /* 0x000fc80003f05270 */
[----:B------:R-:W-:-:S13]  /*0980*/  ISETP.GE.U32.AND P1, PT, R4, 0x3, PT ;  /* 0x000000030400780c */ /* 0x000fda0003f26070 */
[----:B------:R-:W-:Y:S05]  /*0990*/  @!P1 BRA `(.L_x_4) ;  /* 0x0000000000549947 */ /* 0x000fea0003800000 */
[----:B------:R-:W0:Y:S01]  /*09a0*/  LDC.64 R4, c[0x0][0x3a0] ;  /* 0x0000e800ff047b82 */ /* 0x000e220000000a00 */
[C---:B------:R-:W-:Y:S01]  /*09b0*/  IADD3 R18, P1, PT, R6.reuse, UR5, RZ ;  /* 0x0000000506127c10 */ /* 0x040fe2000ff3e0ff */
[----:B------:R-:W-:-:S04]  /*09c0*/  VIADD R15, R6, UR5 ;  /* 0x00000005060f7c36 */ /* 0x000fc80008000000 */
[----:B------:R-:W-:Y:S02]  /*09d0*/  IMAD.X R19, RZ, RZ, RZ, P1 ;  /* 0x000000ffff137224 */ /* 0x000fe400008e06ff */
[----:B-1----:R-:W1:Y:S01]  /*09e0*/  LDC.64 R16, c[0x0][0x3a0] ;  /* 0x0000e800ff107b82 */ /* 0x002e620000000a00 */
[----:B0-----:R-:W-:-:S04]  /*09f0*/  LEA R4, P1, R18, R4, 0x2 ;  /* 0x0000000412047211 */ /* 0x001fc800078210ff */
[----:B------:R-:W-:Y:S01]  /*0a00*/  LEA.HI.X R5, R18, R5, R19, 0x2, P1 ;  /* 0x0000000512057211 */ /* 0x000fe200008f1413 */
[----:B-1----:R-:W-:-:S04]  /*0a10*/  IMAD.WIDE.U32 R16, R15, 0x4, R16 ;  /* 0x000000040f107825 */ /* 0x002fc800078e0010 */
[----:B------:R-:W2:Y:S04]  /*0a20*/  LDG.E R19, desc[UR12][R4.64+0x8] ;  /* 0x0000080c04137981 */ /* 0x000ea8000c1e1900 */
[----:B------:R-:W3:Y:S04]  /*0a30*/  LDG.E R15, desc[UR12][R4.64+0x4] ;  /* 0x0000040c040f7981 */ /* 0x000ee8000c1e1900 */
[----:B------:R-:W4:Y:S04]  /*0a40*/  LDG.E R16, desc[UR12][R16.64] ;  /* 0x0000000c10107981 */ /* 0x000f28000c1e1900 */
[----:B------:R-:W5:Y:S01]  /*0a50*/  LDG.E R21, desc[UR12][R4.64+0xc] ;  /* 0x00000c0c04157981 */ /* 0x000f62000c1e1900 */
[----:B------:R-:W-:Y:S01]  /*0a60*/  UIADD3 UR5, UPT, UPT, UR5, 0x4, URZ ;  /* 0x0000000405057890 */ /* 0x000fe2000fffe0ff */
[----:B--2---:R-:W-:-:S02]  /*0a70*/  LEA R22, R19, UR6, 0x2 ;  /* 0x0000000613167c11 */ /* 0x004fc4000f8e10ff */
[----:B---3--:R-:W-:Y:S02]  /*0a80*/  LEA R20, R15, UR6, 0x2 ;  /* 0x000000060f147c11 */ /* 0x008fe4000f8e10ff */
[----:B----4-:R-:W-:Y:S02]  /*0a90*/  LEA R18, R16, UR6, 0x2 ;  /* 0x0000000610127c11 */ /* 0x010fe4000f8e10ff */
[----:B-----5:R-:W-:-:S03]  /*0aa0*/  LEA R24, R21, UR6, 0x2 ;  /* 0x0000000615187c11 */ /* 0x020fc6000f8e10ff */
[----:B------:R0:W-:Y:S04]  /*0ab0*/  STS [R18], R13 ;  /* 0x0000000d12007388 */ /* 0x0001e80000000800 */
[----:B------:R0:W-:Y:S04]  /*0ac0*/  STS [R20], R13 ;  /* 0x0000000d14007388 */ /* 0x0001e80000000800 */
[----:B------:R0:W-:Y:S04]  /*0ad0*/  STS [R22], R13 ;  /* 0x0000000d16007388 */ /* 0x0001e80000000800 */
[----:B------:R0:W-:Y:S02]  /*0ae0*/  STS [R24], R13 ;  /* 0x0000000d18007388 */ /* 0x0001e40000000800 */
.L_x_4:
[----:B------:R-:W-:Y:S05]  /*0af0*/  @!P0 BRA `(.L_x_0) ;  /* 0x0000000000508947 */ /* 0x000fea0003800000 */
[----:B------:R-:W2:Y:S01]  /*0b00*/  LDC.64 R4, c[0x0][0x3a0] ;  /* 0x0000e800ff047b82 */ /* 0x000ea20000000a00 */
[----:B------:R-:W-:-:S04]  /*0b10*/  VIADD R15, R6, UR5 ;  /* 0x00000005060f7c36 */ /* 0x000fc80008000000 */
[----:B--2---:R-:W-:-:S06]  /*0b20*/  IMAD.WIDE.U32 R4, R15, 0x4, R4 ;  /* 0x000000040f047825 */ /* 0x004fcc00078e0004 */
[----:B------:R-:W1:Y:S01]  /*0b30*/  LDG.E R4, desc[UR12][R4.64] ;  /* 0x0000000c04047981 */ /* 0x000e62000c1e1900 */
[----:B------:R-:W-:Y:S02]  /*0b40*/  ISETP.NE.AND P0, PT, R14, 0x1, PT ;  /* 0x000000010e00780c */ /* 0x000fe40003f05270 */
[----:B-1----:R-:W-:-:S05]  /*0b50*/  LEA R16, R4, UR6, 0x2 ;  /* 0x0000000604107c11 */ /* 0x002fca000f8e10ff */
[----:B------:R2:W-:Y:S06]  /*0b60*/  STS [R16], R13 ;  /* 0x0000000d10007388 */ /* 0x0005ec0000000800 */
[----:B------:R-:W-:Y:S05]  /*0b70*/  @!P0 BRA `(.L_x_0) ;  /* 0x0000000000308947 */ /* 0x000fea0003800000 */
[----:B------:R-:W1:Y:S01]  /*0b80*/  LDC.64 R4, c[0x0][0x3a0] ;  /* 0x0000e800ff047b82 */ /* 0x000e620000000a00 */
[----:B------:R-:W-:Y:S02]  /*0b90*/  IADD3 R15, P1, PT, R6, UR5, RZ ;  /* 0x00000005060f7c10 */ /* 0x000fe4000ff3e0ff */
[----:B------:R-:W-:-:S03]  /*0ba0*/  ISETP.NE.AND P0, PT, R14, 0x2, PT ;  /* 0x000000020e00780c */ /* 0x000fc60003f05270 */
[----:B------:R-:W-:Y:S01]  /*0bb0*/  IMAD.X R14, RZ, RZ, RZ, P1 ;  /* 0x000000ffff0e7224 */ /* 0x000fe200008e06ff */
[----:B-1----:R-:W-:-:S04]  /*0bc0*/  LEA R4, P1, R15, R4, 0x2 ;  /* 0x000000040f047211 */ /* 0x002fc800078210ff */
[----:B------:R-:W-:-:S05]  /*0bd0*/  LEA.HI.X R5, R15, R5, R14, 0x2, P1 ;  /* 0x000000050f057211 */ /* 0x000fca00008f140e */
[----:B------:R-:W3:Y:S04]  /*0be0*/  LDG.E R14, desc[UR12][R4.64+0x4] ;  /* 0x0000040c040e7981 */ /* 0x000ee8000c1e1900 */
[----:B------:R-:W2:Y:S01]  /*0bf0*/  @P0 LDG.E R15, desc[UR12][R4.64+0x8] ;  /* 0x0000080c040f0981 */ /* 0x000ea2000c1e1900 */
[----:B---3--:R-:W-:Y:S02]  /*0c00*/  LEA R14, R14, UR6, 0x2 ;  /* 0x000000060e0e7c11 */ /* 0x008fe4000f8e10ff */
[----:B--2---:R-:W-:-:S03]  /*0c10*/  @P0 LEA R16, R15, UR6, 0x2 ;  /* 0x000000060f100c11 */ /* 0x004fc6000f8e10ff */
[----:B------:R3:W-:Y:S04]  /*0c20*/  STS [R14], R13 ;  /* 0x0000000d0e007388 */ /* 0x0007e80000000800 */
[----:B------:R3:W-:Y:S02]  /*0c30*/  @P0 STS [R16], R13 ;  /* 0x0000000d10000388 */ /* 0x0007e40000000800 */
.L_x_0:
[----:B------:R-:W4:Y:S02]  /*0c40*/  LDCU UR5, c[0x0][0x380] ;  /* 0x00007000ff0577ac */ /* 0x000f240008000800 */
[----:B----4-:R-:W-:Y:S01]  /*0c50*/  UISETP.GE.AND UP1, UPT, UR5, 0x2, UPT ;  /* 0x000000020500788c */ /* 0x010fe2000bf26270 */
[----:B------:R-:W-:Y:S08]  /*0c60*/  BAR.SYNC.DEFER_BLOCKING 0x0 ;  /* 0x0000000000007b1d */ /* 0x000ff00000010000 */
[----:B------:R-:W-:Y:S05]  /*0c70*/  BRA.U !UP1, `(.L_x_5) ;  /* 0x0000000109587547 */ /* 0x000fea000b800000 */
[----:B------:R-:W-:Y:S01]  /*0c80*/  BSSY.RECONVERGENT B0, `(.L_x_5) ;  /* 0x0000015000007945 */ /* 0x000fe20003800200 */
[----:B0-----:R-:W-:-:S07]  /*0c90*/  IMAD.U32 R5, RZ, RZ, UR9 ;  /* 0x00000009ff057e24 */ /* 0x001fce000f8e00ff */
.L_x_7:
[----:B------:R-:W-:Y:S02]  /*0ca0*/  ISETP.GE.AND P1, PT, R0, R5, PT ;  /* 0x000000050000720c */ /* 0x000fe40003f26270 */
[----:B------:R-:W-:Y:S02]  /*0cb0*/  ISETP.GT.U32.AND P0, PT, R5, 0x1, PT ;  /* 0x000000010500780c */ /* 0x000fe40003f04070 */
[----:B---3--:R-:W-:-:S09]  /*0cc0*/  SHF.R.U32.HI R14, RZ, 0x1, R5 ;  /* 0x00000001ff0e7819 */ /* 0x008fd20000011605 */
[----:B0-----:R-:W-:Y:S05]  /*0cd0*/  @P1 BRA `(.L_x_6) ;  /* 0x0000000000341947 */ /* 0x001fea0003800000 */
[----:B-12---:R-:W-:Y:S01]  /*0ce0*/  IMAD R13, R5, 0x4, R12 ;  /* 0x00000004050d7824 */ /* 0x006fe200078e020c */
[----:B------:R-:W-:Y:S01]  /*0cf0*/  LDS R4, [R12] ;  /* 0x000000000c047984 */ /* 0x000fe20000000800 */
[----:B------:R-:W-:Y:S05]  /*0d00*/  WARPSYNC.ALL ;  /* 0x0000000000007948 */ /* 0x000fea0003800000 */
[----:B------:R-:W0:Y:S02]  /*0d10*/  LDS R15, [R13] ;  /* 0x000000000d0f7984 */ /* 0x000e240000000800 */
[----:B0-----:R-:W-:-:S05]  /*0d20*/  VIMNMX R15, PT, PT, R4, R15, PT ;  /* 0x0000000f040f7248 */ /* 0x001fca0003fe0100 */
[----:B------:R-:W-:Y:S04]  /*0d30*/  STS [R12], R15 ;  /* 0x0000000f0c007388 */ /* 0x000fe80000000800 */
[----:B------:R-:W0:Y:S02]  /*0d40*/  LDS R4, [R13] ;  /* 0x000000000d047984 */ /* 0x000e240000000800 */
[----:B0-----:R-:W-:-:S13]  /*0d50*/  ISETP.GE.AND P1, PT, R15, R4, PT ;  /* 0x000000040f00720c */ /* 0x001fda0003f26270 */
[----:B------:R-:W-:Y:S01]  /*0d60*/  @P1 IMAD R5, R5, 0x4, R11 ;  /* 0x0000000405051824 */ /* 0x000fe200078e020b */
[----:B------:R-:W-:Y:S04]  /*0d70*/  @!P1 LDS R4, [R11] ;  /* 0x000000000b049984 */ /* 0x000fe80000000800 */
[----:B------:R-:W0:Y:S04]  /*0d80*/  @P1 LDS R4, [R5] ;  /* 0x0000000005041984 */ /* 0x000e280000000800 */
[----:B0-----:R0:W-:Y:S01]  /*0d90*/  STS [R11], R4 ;  /* 0x000000040b007388 */ /* 0x0011e20000000800 */
[----:B------:R-:W-:Y:S06]  /*0da0*/  BAR.SYNC.DEFER_BLOCKING 0x0 ;  /* 0x0000000000007b1d */ /* 0x000fec0000010000 */
.L_x_6:
[----:B------:R-:W-:Y:S01]  /*0db0*/  IMAD.MOV.U32 R5, RZ, RZ, R14 ;  /* 0x000000ffff057224 */ /* 0x000fe200078e000e */
[----:B------:R-:W-:Y:S06]  /*0dc0*/  @P0 BRA `(.L_x_7) ;  /* 0xfffffffc00b40947 */ /* 0x000fec000383ffff */
[----:B------:R-:W-:Y:S05]  /*0dd0*/  BSYNC.RECONVERGENT B0 ;  /* 0x0000000000007941 */ /* 0x000fea0003800200 */
.L_x_5:
[----:B------:R-:W-:Y:S05]  /*0de0*/  BRA.U UP0, `(.L_x_8) ;  /* 0x0000000100207547 */ /* 0x000fea000b800000 */
[----:B------:R-:W4:Y:S01]  /*0df0*/  S2UR UR8, SR_CgaCtaId ;  /* 0x00000000000879c3 */ /* 0x000f220000008800 */
[----:B------:R-:W-:Y:S01]  /*0e00*/  UMOV UR5, 0x400 ;  /* 0x0000040000057882 */ /* 0x000fe20000000000 */
[----:B0-----:R-:W-:Y:S01]  /*0e10*/  LDS R5, [UR10+-0x4] ;  /* 0xfffffc0aff057984 */ /* 0x001fe20008000800 */
[----:B----4-:R-:W-:-:S09]  /*0e20*/  ULEA UR5, UR8, UR5, 0x18 ;  /* 0x0000000508057291 */ /* 0x010fd2000f8ec0ff */
[----:B------:R-:W0:Y:S02]  /*0e30*/  LDS R4, [UR5+0xfa0] ;  /* 0x000fa005ff047984 */ /* 0x000e240008000800 */
[----:B0-----:R-:W-:-:S13]  /*0e40*/  ISETP.GT.AND P0, PT, R4, R5, PT ;  /* 0x000000050400720c */ /* 0x001fda0003f04270 */
[----:B------:R-:W0:Y:S04]  /*0e50*/  @P0 LDS R4, [UR11+-0x4] ;  /* 0xfffffc0bff040984 */ /* 0x000e280008000800 */
[----:B0-----:R4:W-:Y:S02]  /*0e60*/  @P0 STS [UR5], R4 ;  /* 0x00000004ff000988 */ /* 0x0019e40008000805 */
.L_x_8:
[----:B------:R-:W-:Y:S05]  /*0e70*/  WARPSYNC.ALL ;  /* 0x0000000000007948 */ /* 0x000fea0003800000 */
[----:B------:R-:W5:Y:S08]  /*0e80*/  S2UR UR8, SR_CgaCtaId ;  /* 0x00000000000879c3 */ /* 0x000f700000008800 */
[----:B------:R-:W-:Y:S01]  /*0e90*/  BAR.SYNC.DEFER_BLOCKING 0x0 ;  /* 0x0000000000007b1d */ /* 0x000fe20000010000 */
[----:B------:R-:W-:Y:S01]  /*0ea0*/  VIADD R15, R6, UR4 ;  /* 0x00000004060f7c36 */ /* 0x000fe20008000000 */
[----:B------:R-:W-:Y:S01]  /*0eb0*/  UIADD3 UR4, UPT, UPT, UR4, 0x1, URZ ;  /* 0x0000000104047890 */ /* 0x000fe2000fffe0ff */
[----:B------:R-:W-:-:S02]  /*0ec0*/  VIADD R10, R10, 0x1 ;  /* 0x000000010a0a7836 */ /* 0x000fc40000000000 */
[----:B------:R-:W-:Y:S01]  /*0ed0*/  VIADD R9, R9, 0x1 ;  /* 0x0000000109097836 */ /* 0x000fe20000000000 */
[----:B------:R-:W-:Y:S02]  /*0ee0*/  UMOV UR5, 0x400 ;  /* 0x0000040000057882 */ /* 0x000fe40000000000 */
[----:B0---4-:R-:W0:Y:S01]  /*0ef0*/  LDC.64 R4, c[0x0][0x3a0] ;  /* 0x0000e800ff047b82 */ /* 0x011e220000000a00 */
[----:B-----5:R-:W-:Y:S01]  /*0f00*/  ULEA UR5, UR8, UR5, 0x18 ;  /* 0x0000000508057291 */ /* 0x020fe2000f8ec0ff */
[----:B0-----:R-:W-:-:S08]  /*0f10*/  IMAD.WIDE.U32 R4, R15, 0x4, R4 ;  /* 0x000000040f047825 */ /* 0x001fd000078e0004 */
[----:B-123--:R-:W0:Y:S02]  /*0f20*/  LDS R13, [UR5] ;  /* 0x00000005ff0d7984 */ /* 0x00ee240008000800 */
[----:B------:R-:W1:Y:S02]  /*0f30*/  LDCU UR5, c[0x0][0x388] ;  /* 0x00007100ff0577ac */ /* 0x000e640008000800 */
[----:B-1----:R-:W-:Y:S01]  /*0f40*/  UISETP.NE.AND UP1, UPT, UR4, UR5, UPT ;  /* 0x000000050400728c */ /* 0x002fe2000bf25270 */
[----:B0-----:R0:W-:Y:S01]  /*0f50*/  STG.E desc[UR12][R4.64], R13 ;  /* 0x0000000d04007986 */ /* 0x0011e2000c10190c */
[----:B------:R-:W-:Y:S07]  /*0f60*/  BAR.SYNC.DEFER_BLOCKING 0x0 ;  /* 0x0000000000007b1d */ /* 0x000fee0000010000 */
[----:B------:R-:W-:Y:S05]  /*0f70*/  BRA.U UP1, `(.L_x_9) ;  /* 0xfffffff101ac7547 */ /* 0x000fea000b83ffff */
[----:B------:R-:W-:Y:S05]  /*0f80*/  EXIT ;  /* 0x000000000000794d */ /* 0x000fea0003800000 */
.L_x_10:
[----:B------:R-:W-:-:S00]  /*0f90*/  BRA `(.L_x_10) ;  /* 0xfffffffc00fc7947 */ /* 0x000fc0000383ffff */
[----:B------:R-:W-:-:S00]  /*0fa0*/  NOP ;  /* 0x0000000000007918 */ /* 0x000fc00000000000 */
        /* <DEDUP_REMOVED lines=13> */
.L_x_15:


//--------------------- .text._Z11computeDistiiPiS_ --------------------------
	.section	.text._Z11computeDistiiPiS_,"ax",@progbits
	.align	128
        .global         _Z11computeDistiiPiS_
        .type           _Z11computeDistiiPiS_,@function
        .size           _Z11computeDistiiPiS_,(.L_x_16 - _Z11computeDistiiPiS_)
        .other          _Z11computeDistiiPiS_,@"STO_CUDA_ENTRY STV_DEFAULT"
_Z11computeDistiiPiS_:
.text._Z11computeDistiiPiS_:
[----:B------:R-:W-:Y:S01]  /*0000*/  LDC R1, c[0x0][0x37c] ;  /* 0x0000df00ff017b82 */ /* 0x000fe20000000800 */
[----:B------:R-:W0:Y:S07]  /*0010*/  S2R R9, SR_TID.X ;  /* 0x0000000000097919 */ /* 0x000e2e0000002100 */
[----:B------:R-:W0:Y:S01]  /*0020*/  S2UR UR7, SR_CTAID.X ;  /* 0x00000000000779c3 */ /* 0x000e220000002500 */
[----:B------:R-:W1:Y:S01]  /*0030*/  LDCU.64 UR8, c[0x0][0x358] ;  /* 0x00006b00ff0877ac */ /* 0x000e620008000a00 */
[----:B------:R-:W2:Y:S06]  /*0040*/  S2R R0, SR_CTAID.Y ;  /* 0x0000000000007919 */ /* 0x000eac0000002600 */
[----:B------:R-:W0:Y:S08]  /*0050*/  LDC R6, c[0x0][0x384] ;  /* 0x0000e100ff067b82 */ /* 0x000e300000000800 */
[----:B------:R-:W3:Y:S01]  /*0060*/  LDC.64 R4, c[0x0][0x388] ;  /* 0x0000e200ff047b82 */ /* 0x000ee20000000a00 */
[----:B0-----:R-:W-:-:S02]  /*0070*/  IMAD R3, R6, UR7, R9 ;  /* 0x0000000706037c24 */ /* 0x001fc4000f8e0209 */
[----:B--2---:R-:W-:Y:S02]  /*0080*/  IMAD R7, R0, R6, R9 ;  /* 0x0000000600077224 */ /* 0x004fe400078e0209 */
[----:B---3--:R-:W-:-:S04]  /*0090*/  IMAD.WIDE R2, R3, 0x4, R4 ;  /* 0x0000000403027825 */ /* 0x008fc800078e0204 */
[----:B------:R-:W-:Y:S02]  /*00a0*/  IMAD.WIDE R4, R7, 0x4, R4 ;  /* 0x0000000407047825 */ /* 0x000fe400078e0204 */
[----:B-1----:R-:W2:Y:S04]  /*00b0*/  LDG.E R2, desc[UR8][R2.64] ;  /* 0x0000000802027981 */ /* 0x002ea8000c1e1900 */
[----:B------:R-:W2:Y:S01]  /*00c0*/  LDG.E R5, desc[UR8][R4.64] ;  /* 0x0000000804057981 */ /* 0x000ea2000c1e1900 */
[----:B------:R-:W0:Y:S01]  /*00d0*/  S2UR UR5, SR_CgaCtaId ;  /* 0x00000000000579c3 */ /* 0x000e220000008800 */
[----:B------:R-:W-:Y:S01]  /*00e0*/  ISETP.GE.AND P0, PT, R6, 0x2, PT ;  /* 0x000000020600780c */ /* 0x000fe20003f06270 */
[----:B------:R-:W-:Y:S01]  /*00f0*/  UMOV UR4, 0x400 ;  /* 0x0000040000047882 */ /* 0x000fe20000000000 */
[----:B------:R-:W-:-:S02]  /*0100*/  ISETP.NE.AND P1, PT, R9, RZ, PT ;  /* 0x000000ff0900720c */ /* 0x000fc40003f25270 */
[----:B------:R-:W-:Y:S01]  /*0110*/  ISETP.LE.U32.OR P0, PT, R0, UR7, !P0 ;  /* 0x0000000700007c0c */ /* 0x000fe2000c703470 */
[----:B0-----:R-:W-:-:S06]  /*0120*/  ULEA UR4, UR5, UR4, 0x18 ;  /* 0x0000000405047291 */ /* 0x001fcc000f8ec0ff */
[----:B------:R-:W-:Y:S02]  /*0130*/  LEA R7, R9, UR4, 0x2 ;  /* 0x0000000409077c11 */ /* 0x000fe4000f8e10ff */
[----:B--2---:R-:W-:-:S05]  /*0140*/  IADD3 R6, PT, PT, R2, -R5, RZ ;  /* 0x8000000502067210 */ /* 0x004fca0007ffe0ff */
[----:B------:R-:W-:-:S05]  /*0150*/  IMAD R6, R6, R6, RZ ;  /* 0x0000000606067224 */ /* 0x000fca00078e02ff */
[----:B------:R0:W-:Y:S01]  /*0160*/  STS [R7], R6 ;  /* 0x0000000607007388 */ /* 0x0001e20000000800 */
[----:B------:R-:W-:Y:S06]  /*0170*/  BAR.SYNC.DEFER_BLOCKING 0x0 ;  /* 0x0000000000007b1d */ /* 0x000fec0000010000 */
[----:B------:R-:W-:Y:S05]  /*0180*/  @P0 BRA `(.L_x_11) ;  /* 0x0000000000340947 */ /* 0x000fea0003800000 */
[----:B------:R-:W1:Y:S02]  /*0190*/  LDCU UR4, c[0x0][0x384] ;  /* 0x00007080ff0477ac */ /* 0x000e640008000800 */
[----:B-1----:R-:W-:-:S07]  /*01a0*/  MOV R2, UR4 ;  /* 0x0000000400027c02 */ /* 0x002fce0008000f00 */
.L_x_12:
[----:B0-----:R-:W-:-:S04]  /*01b0*/  SHF.R.U32.HI R6, RZ, 0x1, R2 ;  /* 0x00000001ff067819 */ /* 0x001fc80000011602 */
[----:B------:R-:W-:-:S13]  /*01c0*/  ISETP.GE.U32.AND P0, PT, R9, R6, PT ;  /* 0x000000060900720c */ /* 0x000fda0003f06070 */
[----:B------:R-:W-:Y:S01]  /*01d0*/  @!P0 LEA R3, R6, R7, 0x2 ;  /* 0x0000000706038211 */ /* 0x000fe200078e10ff */
[----:B------:R-:W-:Y:S05]  /*01e0*/  @!P0 LDS R4, [R7] ;  /* 0x0000000007048984 */ /* 0x000fea0000000800 */
[----:B------:R-:W0:Y:S02]  /*01f0*/  @!P0 LDS R3, [R3] ;  /* 0x0000000003038984 */ /* 0x000e240000000800 */
[----:B0-----:R-:W-:-:S05]  /*0200*/  @!P0 IADD3 R4, PT, PT, R3, R4, RZ ;  /* 0x0000000403048210 */ /* 0x001fca0007ffe0ff */
[----:B------:R1:W-:Y:S01]  /*0210*/  @!P0 STS [R7], R4 ;  /* 0x0000000407008388 */ /* 0x0003e20000000800 */
[----:B------:R-:W-:Y:S01]  /*0220*/  BAR.SYNC.DEFER_BLOCKING 0x0 ;  /* 0x0000000000007b1d */ /* 0x000fe20000010000 */
[----:B------:R-:W-:Y:S02]  /*0230*/  ISETP.GT.U32.AND P0, PT, R2, 0x3, PT ;  /* 0x000000030200780c */ /* 0x000fe40003f04070 */
[----:B------:R-:W-:-:S11]  /*0240*/  MOV R2, R6 ;  /* 0x0000000600027202 */ /* 0x000fd60000000f00 */
[----:B-1----:R-:W-:Y:S05]  /*0250*/  @P0 BRA `(.L_x_12) ;  /* 0xfffffffc00d40947 */ /* 0x002fea000383ffff */
.L_x_11:
[----:B------:R-:W-:Y:S05]  /*0260*/  @P1 EXIT ;  /* 0x000000000000194d */ /* 0x000fea0003800000 */
[----:B------:R-:W1:Y:S02]  /*0270*/  LDCU UR5, c[0x0][0x384] ;  /* 0x00007080ff0577ac */ /* 0x000e640008000800 */
[----:B-1----:R-:W-:-:S04]  /*0280*/  ULEA.HI UR4, UR5, UR5, URZ, 0x1 ;  /* 0x0000000505047291 */ /* 0x002fc8000f8f08ff */
[----:B------:R-:W-:-:S04]  /*0290*/  ULOP3.LUT UR4, UR4, 0xfffffffe, URZ, 0xc0, !UPT ;  /* 0xfffffffe04047892 */ /* 0x000fc8000f8ec0ff */
[----:B------:R-:W-:-:S09]  /*02a0*/  UISETP.GE.AND UP0, UPT, UR4, UR5, UPT ;  /* 0x000000050400728c */ /* 0x000fd2000bf06270 */
[----:B------:R-:W-:Y:S05]  /*02b0*/  BRA.U UP0, `(.L_x_13) ;  /* 0x0000000100407547 */ /* 0x000fea000b800000 */
[----:B------:R-:W1:Y:S01]  /*02c0*/  S2UR UR6, SR_CgaCtaId ;  /* 0x00000000000679c3 */ /* 0x000e620000008800 */
[----:B------:R-:W-:-:S07]  /*02d0*/  UMOV UR4, 0x400 ;  /* 0x0000040000047882 */ /* 0x000fce0000000000 */
[----:B------:R-:W2:Y:S08]  /*02e0*/  LDC R9, c[0x0][0x380] ;  /* 0x0000e000ff097b82 */ /* 0x000eb00000000800 */
[----:B------:R-:W3:Y:S01]  /*02f0*/  LDC.64 R4, c[0x0][0x390] ;  /* 0x0000e400ff047b82 */ /* 0x000ee20000000a00 */
[----:B-1----:R-:W-:-:S04]  /*0300*/  ULEA UR6, UR6, UR4, 0x18 ;  /* 0x0000000406067291 */ /* 0x002fc8000f8ec0ff */
[----:B------:R-:W-:Y:S01]  /*0310*/  ULEA UR4, UR5, UR6, 0x2 ;  /* 0x0000000605047291 */ /* 0x000fe2000f8e10ff */
[----:B--2---:R-:W-:-:S04]  /*0320*/  IMAD R3, R9, UR7, R0 ;  /* 0x0000000709037c24 */ /* 0x004fc8000f8e0200 */
[----:B0-----:R-:W-:Y:S01]  /*0330*/  LDS R6, [UR6] ;  /* 0x00000006ff067984 */ /* 0x001fe20008000800 */
[----:B------:R-:W-:-:S03]  /*0340*/  IMAD R9, R0, R9, UR7 ;  /* 0x0000000700097e24 */ /* 0x000fc6000f8e0209 */
[----:B------:R-:W0:Y:S01]  /*0350*/  LDS R7, [UR4+-0x4] ;  /* 0xfffffc04ff077984 */ /* 0x000e220008000800 */
[----:B---3--:R-:W-:-:S04]  /*0360*/  IMAD.WIDE R2, R3, 0x4, R4 ;  /* 0x0000000403027825 */ /* 0x008fc800078e0204 */
[----:B------:R-:W-:Y:S01]  /*0370*/  IMAD.WIDE R4, R9, 0x4, R4 ;  /* 0x0000000409047825 */ /* 0x000fe200078e0204 */
[----:B0-----:R-:W-:-:S05]  /*0380*/  IADD3 R7, PT, PT, R6, R7, RZ ;  /* 0x0000000706077210 */ /* 0x001fca0007ffe0ff */
[----:B------:R-:W-:Y:S04]  /*0390*/  STG.E desc[UR8][R2.64], R7 ;  /* 0x0000000702007986 */ /* 0x000fe8000c101908 */
[----:B------:R-:W-:Y:S01]  /*03a0*/  STG.E desc[UR8][R4.64], R7 ;  /* 0x0000000704007986 */ /* 0x000fe2000c101908 */
[----:B------:R-:W-:Y:S05]  /*03b0*/  EXIT ;  /* 0x000000000000794d */ /* 0x000fea0003800000 */
.L_x_13:
[----:B------:R-:W1:Y:S01]  /*03c0*/  S2UR UR5, SR_CgaCtaId ;  /* 0x00000000000579c3 */ /* 0x000e620000008800 */
[----:B------:R-:W-:-:S07]  /*03d0*/  UMOV UR4, 0x400 ;  /* 0x0000040000047882 */ /* 0x000fce0000000000 */
[----:B------:R-:W2:Y:S08]  /*03e0*/  LDC R5, c[0x0][0x380] ;  /* 0x0000e000ff057b82 */ /* 0x000eb00000000800 */
[----:B------:R-:W3:Y:S01]  /*03f0*/  LDC.64 R2, c[0x0][0x390] ;  /* 0x0000e400ff027b82 */ /* 0x000ee20000000a00 */
[----:B-1----:R-:W-:Y:S01]  /*0400*/  ULEA UR4, UR5, UR4, 0x18 ;  /* 0x0000000405047291 */ /* 0x002fe2000f8ec0ff */
[----:B--2---:R-:W-:-:S08]  /*0410*/  IMAD R9, R5, UR7, R0 ;  /* 0x0000000705097c24 */ /* 0x004fd0000f8e0200 */
[----:B0-----:R-:W0:Y:S01]  /*0420*/  LDS R7, [UR4] ;  /* 0x00000004ff077984 */ /* 0x001e220008000800 */
[----:B------:R-:W-:Y:S02]  /*0430*/  IMAD R11, R0, R5, UR7 ;  /* 0x00000007000b7e24 */ /* 0x000fe4000f8e0205 */
[----:B---3--:R-:W-:-:S04]  /*0440*/  IMAD.WIDE R4, R9, 0x4, R2 ;  /* 0x0000000409047825 */ /* 0x008fc800078e0202 */
[----:B------:R-:W-:Y:S01]  /*0450*/  IMAD.WIDE R2, R11, 0x4, R2 ;  /* 0x000000040b027825 */ /* 0x000fe200078e0202 */
[----:B0-----:R-:W-:Y:S04]  /*0460*/  STG.E desc[UR8][R4.64], R7 ;  /* 0x0000000704007986 */ /* 0x001fe8000c101908 */
[----:B------:R-:W-:Y:S01]  /*0470*/  STG.E desc[UR8][R2.64], R7 ;  /* 0x0000000702007986 */ /* 0x000fe2000c101908 */
[----:B------:R-:W-:Y:S05]  /*0480*/  EXIT ;  /* 0x000000000000794d */ /* 0x000fea0003800000 */
.L_x_14:
        /* <DEDUP_REMOVED lines=15> */
.L_x_16:


//--------------------- .nv.shared._Z3knniiiPiS_S_ --------------------------
	.section	.nv.shared._Z3knniiiPiS_S_,"aw",@nobits
	.sectionflags	@""
	.align	16
.nv.shared._Z3knniiiPiS_S_:
	.zero		5024


//--------------------- .nv.shared.reserved.0     --------------------------
	.section	.nv.shared.reserved.0,"aw",@nobits
	.weak		__nv_reservedSMEM_offset_0_alias
	.size		__nv_reservedSMEM_offset_0_alias, 0, 64
	.other		__nv_reservedSMEM_offset_0_alias,@"STO_CUDA_RESERVED_SHARED STV_DEFAULT"
__nv_reservedSMEM_offset_0_alias:
	.zero		0
	.zero		64


//--------------------- .nv.shared._Z11computeDistiiPiS_ --------------------------
	.section	.nv.shared._Z11computeDistiiPiS_,"aw",@nobits
	.sectionflags	@""
	.align	16
	.zero		1024


//--------------------- .nv.constant0._Z3knniiiPiS_S_ --------------------------
	.section	.nv.constant0._Z3knniiiPiS_S_,"a",@progbits
	.sectionflags	@""
	.align	4
.nv.constant0._Z3knniiiPiS_S_:
	.zero		936


//--------------------- .nv.constant0._Z11computeDistiiPiS_ --------------------------
	.section	.nv.constant0._Z11computeDistiiPiS_,"a",@progbits
	.sectionflags	@""
	.align	4
.nv.constant0._Z11computeDistiiPiS_:
	.zero		920


//--------------------- SYMBOLS --------------------------

	.type		.nv.reservedSmem.offset0,@object
	.size		.nv.reservedSmem.offset0,0x4
	.type		.nv.reservedSmem.cap,@object
	.size		.nv.reservedSmem.cap,0x4
